//
// Generated by NVIDIA NVVM Compiler
//
// Compiler Build ID: CL-36424714
// Cuda compilation tools, release 13.0, V13.0.88
// Based on NVVM 20.0.0
//

.version 9.0
.target sm_100
.address_size 64

	// .globl	_Z12mandelKernelPmPfS0_S0_S0_PiS1_S1_

.visible .entry _Z12mandelKernelPmPfS0_S0_S0_PiS1_S1_(
	.param .u64 .ptr .align 1 _Z12mandelKernelPmPfS0_S0_S0_PiS1_S1__param_0,
	.param .u64 .ptr .align 1 _Z12mandelKernelPmPfS0_S0_S0_PiS1_S1__param_1,
	.param .u64 .ptr .align 1 _Z12mandelKernelPmPfS0_S0_S0_PiS1_S1__param_2,
	.param .u64 .ptr .align 1 _Z12mandelKernelPmPfS0_S0_S0_PiS1_S1__param_3,
	.param .u64 .ptr .align 1 _Z12mandelKernelPmPfS0_S0_S0_PiS1_S1__param_4,
	.param .u64 .ptr .align 1 _Z12mandelKernelPmPfS0_S0_S0_PiS1_S1__param_5,
	.param .u64 .ptr .align 1 _Z12mandelKernelPmPfS0_S0_S0_PiS1_S1__param_6,
	.param .u64 .ptr .align 1 _Z12mandelKernelPmPfS0_S0_S0_PiS1_S1__param_7
)
{
	.reg .pred 	%p<4>;
	.reg .b32 	%r<17>;
	.reg .b32 	%f<20>;
	.reg .b64 	%rd<20>;

	ld.param.u64 	%rd1, [_Z12mandelKernelPmPfS0_S0_S0_PiS1_S1__param_0];
	ld.param.u64 	%rd3, [_Z12mandelKernelPmPfS0_S0_S0_PiS1_S1__param_1];
	ld.param.u64 	%rd4, [_Z12mandelKernelPmPfS0_S0_S0_PiS1_S1__param_2];
	ld.param.u64 	%rd5, [_Z12mandelKernelPmPfS0_S0_S0_PiS1_S1__param_3];
	ld.param.u64 	%rd6, [_Z12mandelKernelPmPfS0_S0_S0_PiS1_S1__param_4];
	ld.param.u64 	%rd2, [_Z12mandelKernelPmPfS0_S0_S0_PiS1_S1__param_6];
	ld.param.u64 	%rd7, [_Z12mandelKernelPmPfS0_S0_S0_PiS1_S1__param_7];
	cvta.to.global.u64 	%rd8, %rd7;
	cvta.to.global.u64 	%rd9, %rd6;
	cvta.to.global.u64 	%rd10, %rd4;
	cvta.to.global.u64 	%rd11, %rd5;
	cvta.to.global.u64 	%rd12, %rd3;
	mov.u32 	%r8, %ctaid.x;
	mov.u32 	%r9, %ntid.x;
	mov.u32 	%r10, %tid.x;
	mad.lo.s32 	%r1, %r8, %r9, %r10;
	mov.u32 	%r11, %ctaid.y;
	mov.u32 	%r12, %ntid.y;
	mov.u32 	%r13, %tid.y;
	mad.lo.s32 	%r2, %r11, %r12, %r13;
	ld.global.f32 	%f9, [%rd12];
	cvt.rn.f32.s32 	%f10, %r1;
	ld.global.f32 	%f11, [%rd11];
	fma.rn.f32 	%f1, %f11, %f10, %f9;
	ld.global.f32 	%f12, [%rd10];
	cvt.rn.f32.u32 	%f13, %r2;
	ld.global.f32 	%f14, [%rd9];
	fma.rn.f32 	%f2, %f14, %f13, %f12;
	ld.global.u32 	%r3, [%rd8];
	setp.lt.s32 	%p1, %r3, 1;
	mov.b32 	%r16, 0;
	@%p1 bra 	$L__BB0_4;
	mov.b32 	%r15, 0;
	mov.f32 	%f18, %f2;
	mov.f32 	%f19, %f1;
$L__BB0_2:
	mul.f32 	%f5, %f19, %f19;
	mul.f32 	%f6, %f18, %f18;
	add.f32 	%f15, %f5, %f6;
	setp.gt.f32 	%p2, %f15, 0f40800000;
	mov.u32 	%r16, %r15;
	@%p2 bra 	$L__BB0_4;
	sub.f32 	%f16, %f5, %f6;
	add.f32 	%f17, %f19, %f19;
	add.f32 	%f19, %f1, %f16;
	fma.rn.f32 	%f18, %f17, %f18, %f2;
	add.s32 	%r15, %r15, 1;
	setp.ne.s32 	%p3, %r15, %r3;
	mov.u32 	%r16, %r3;
	@%p3 bra 	$L__BB0_2;
$L__BB0_4:
	cvta.to.global.u64 	%rd13, %rd1;
	cvta.to.global.u64 	%rd14, %rd2;
	cvt.u64.u32 	%rd15, %r2;
	ld.global.u64 	%rd16, [%rd13];
	mad.lo.s64 	%rd17, %rd16, %rd15, %rd14;
	mul.wide.s32 	%rd18, %r1, 4;
	add.s64 	%rd19, %rd17, %rd18;
	st.global.u32 	[%rd19], %r16;
	ret;

}


// ===== COMPILED SASS (sm_100) =====

	.target	sm_100

	.elftype	@"ET_EXEC"


//--------------------- .note.nv.tkinfo           --------------------------
	.section	.note.nv.tkinfo,"",@"SHT_NOTE"
	.sectionflags	@"SHF_NOTE_NV_TKINFO"
	.tkinfo
        /*0018*/ 	.word	0x00000002
        /*0030*/ 	.string	""
        /*0030*/ 	.string	"ptxas"
        /*0030*/ 	.string	"Cuda compilation tools, release 13.0, V13.0.88"
        /*0030*/ 	.string	"Build cuda_13.0.r13.0/compiler.36424714_0"
        /*0030*/ 	.string	"-arch sm_100 -m 64 "



//--------------------- .note.nv.cuinfo           --------------------------
	.section	.note.nv.cuinfo,"",@"SHT_NOTE"
	.sectionflags	@"SHF_NOTE_NV_CUINFO"
        /*0018*/ 	.short	0x0002
        /*001a*/ 	.short	0x0064
        /*001c*/ 	.short	0x0082
	.zero		2


//--------------------- .nv.info                  --------------------------
	.section	.nv.info,"",@"SHT_CUDA_INFO"
	.align	4


	//----- nvinfo : EIATTR_REGCOUNT
	.align		4
        /*0000*/ 	.byte	0x04, 0x2f
        /*0002*/ 	.short	(.L_1 - .L_0)
	.align		4
.L_0:
        /*0004*/ 	.word	index@(_Z12mandelKernelPmPfS0_S0_S0_PiS1_S1_)
        /*0008*/ 	.word	0x00000012


	//----- nvinfo : EIATTR_FRAME_SIZE
	.align		4
.L_1:
        /*000c*/ 	.byte	0x04, 0x11
        /*000e*/ 	.short	(.L_3 - .L_2)
	.align		4
.L_2:
        /*0010*/ 	.word	index@(_Z12mandelKernelPmPfS0_S0_S0_PiS1_S1_)
        /*0014*/ 	.word	0x00000000


	//----- nvinfo : EIATTR_MIN_STACK_SIZE
	.align		4
.L_3:
        /*0018*/ 	.byte	0x04, 0x12
        /*001a*/ 	.short	(.L_5 - .L_4)
	.align		4
.L_4:
        /*001c*/ 	.word	index@(_Z12mandelKernelPmPfS0_S0_S0_PiS1_S1_)
        /*0020*/ 	.word	0x00000000
.L_5:


//--------------------- .nv.compat                --------------------------
	.section	.nv.compat,"",@"SHT_CUDA_COMPAT_INFO"
	.align	4
        /*0000*/ 	.byte	0x02, 0x09, 0x00, 0x00, 0x02, 0x02, 0x01, 0x00, 0x02, 0x05, 0x05, 0x00, 0x03, 0x07, 0x01, 0x01
        /*0010*/ 	.byte	0x02, 0x03, 0x00, 0x00, 0x02, 0x06, 0x01, 0x00, 0x04, 0x0b, 0x08, 0x00, 0x01, 0x00, 0x00, 0x00
        /*0020*/ 	.byte	0x00, 0x00, 0x00, 0x00


//--------------------- .nv.info._Z12mandelKernelPmPfS0_S0_S0_PiS1_S1_ --------------------------
	.section	.nv.info._Z12mandelKernelPmPfS0_S0_S0_PiS1_S1_,"",@"SHT_CUDA_INFO"
	.sectionflags	@""
	.align	4


	//----- nvinfo : EIATTR_CUDA_API_VERSION
	.align		4
        /*0000*/ 	.byte	0x04, 0x37
        /*0002*/ 	.short	(.L_7 - .L_6)
.L_6:
        /*0004*/ 	.word	0x00000082


	//----- nvinfo : EIATTR_KPARAM_INFO
	.align		4
.L_7:
        /*0008*/ 	.byte	0x04, 0x17
        /*000a*/ 	.short	(.L_9 - .L_8)
.L_8:
        /*000c*/ 	.word	0x00000000
        /*0010*/ 	.short	0x0007
        /*0012*/ 	.short	0x0038
        /*0014*/ 	.byte	0x00, 0xf5, 0x21, 0x00


	//----- nvinfo : EIATTR_KPARAM_INFO
	.align		4
.L_9:
        /*0018*/ 	.byte	0x04, 0x17
        /*001a*/ 	.short	(.L_11 - .L_10)
.L_10:
        /*001c*/ 	.word	0x00000000
        /*0020*/ 	.short	0x0006
        /*0022*/ 	.short	0x0030
        /*0024*/ 	.byte	0x00, 0xf5, 0x21, 0x00


	//----- nvinfo : EIATTR_KPARAM_INFO
	.align		4
.L_11:
        /*0028*/ 	.byte	0x04, 0x17
        /*002a*/ 	.short	(.L_13 - .L_12)
.L_12:
        /*002c*/ 	.word	0x00000000
        /*0030*/ 	.short	0x0005
        /*0032*/ 	.short	0x0028
        /*0034*/ 	.byte	0x00, 0xf5, 0x21, 0x00


	//----- nvinfo : EIATTR_KPARAM_INFO
	.align		4
.L_13:
        /*0038*/ 	.byte	0x04, 0x17
        /*003a*/ 	.short	(.L_15 - .L_14)
.L_14:
        /*003c*/ 	.word	0x00000000
        /*0040*/ 	.short	0x0004
        /*0042*/ 	.short	0x0020
        /*0044*/ 	.byte	0x00, 0xf5, 0x21, 0x00


	//----- nvinfo : EIATTR_KPARAM_INFO
	.align		4
.L_15:
        /*0048*/ 	.byte	0x04, 0x17
        /*004a*/ 	.short	(.L_17 - .L_16)
.L_16:
        /*004c*/ 	.word	0x00000000
        /*0050*/ 	.short	0x0003
        /*0052*/ 	.short	0x0018
        /*0054*/ 	.byte	0x00, 0xf5, 0x21, 0x00


	//----- nvinfo : EIATTR_KPARAM_INFO
	.align		4
.L_17:
        /*0058*/ 	.byte	0x04, 0x17
        /*005a*/ 	.short	(.L_19 - .L_18)
.L_18:
        /*005c*/ 	.word	0x00000000
        /*0060*/ 	.short	0x0002
        /*0062*/ 	.short	0x0010
        /*0064*/ 	.byte	0x00, 0xf5, 0x21, 0x00


	//----- nvinfo : EIATTR_KPARAM_INFO
	.align		4
.L_19:
        /*0068*/ 	.byte	0x04, 0x17
        /*006a*/ 	.short	(.L_21 - .L_20)
.L_20:
        /*006c*/ 	.word	0x00000000
        /*0070*/ 	.short	0x0001
        /*0072*/ 	.short	0x0008
        /*0074*/ 	.byte	0x00, 0xf5, 0x21, 0x00


	//----- nvinfo : EIATTR_KPARAM_INFO
	.align		4
.L_21:
        /*0078*/ 	.byte	0x04, 0x17
        /*007a*/ 	.short	(.L_23 - .L_22)
.L_22:
        /*007c*/ 	.word	0x00000000
        /*0080*/ 	.short	0x0000
        /*0082*/ 	.short	0x0000
        /*0084*/ 	.byte	0x00, 0xf5, 0x21, 0x00


	//----- nvinfo : EIATTR_SPARSE_MMA_MASK
	.align		4
.L_23:
        /*0088*/ 	.byte	0x03, 0x50
        /*008a*/ 	.short	0x0000


	//----- nvinfo : EIATTR_MAXREG_COUNT
	.align		4
        /*008c*/ 	.byte	0x03, 0x1b
        /*008e*/ 	.short	0x00ff


	//----- nvinfo : EIATTR_MERCURY_ISA_VERSION
	.align		4
        /*0090*/ 	.byte	0x03, 0x5f
        /*0092*/ 	.short	0x0101


	//----- nvinfo : EIATTR_VRC_CTA_INIT_COUNT
	.align		4
        /*0094*/ 	.byte	0x02, 0x4a
	.zero		1
	.zero		1


	//----- nvinfo : EIATTR_EXIT_INSTR_OFFSETS
	.align		4
        /*0098*/ 	.byte	0x04, 0x1c
        /*009a*/ 	.short	(.L_25 - .L_24)


	//   ....[0]....
.L_24:
        /*009c*/ 	.word	0x00000350


	//----- nvinfo : EIATTR_CRS_STACK_SIZE
	.align		4
.L_25:
        /*00a0*/ 	.byte	0x04, 0x1e
        /*00a2*/ 	.short	(.L_27 - .L_26)
.L_26:
        /*00a4*/ 	.word	0x00000000


	//----- nvinfo : EIATTR_CBANK_PARAM_SIZE
	.align		4
.L_27:
        /*00a8*/ 	.byte	0x03, 0x19
        /*00aa*/ 	.short	0x0040


	//----- nvinfo : EIATTR_PARAM_CBANK
	.align		4
        /*00ac*/ 	.byte	0x04, 0x0a
        /*00ae*/ 	.short	(.L_29 - .L_28)
	.align		4
.L_28:
        /*00b0*/ 	.word	index@(.nv.constant0._Z12mandelKernelPmPfS0_S0_S0_PiS1_S1_)
        /*00b4*/ 	.short	0x0380
        /*00b6*/ 	.short	0x0040


	//----- nvinfo : EIATTR_SW_WAR
	.align		4
.L_29:
        /*00b8*/ 	.byte	0x04, 0x36
        /*00ba*/ 	.short	(.L_31 - .L_30)
.L_30:
        /*00bc*/ 	.word	0x00000008
.L_31:


//--------------------- .nv.callgraph             --------------------------
	.section	.nv.callgraph,"",@"SHT_CUDA_CALLGRAPH"
	.align	4
	.sectionentsize	8
	.align		4
        /*0000*/ 	.word	0x00000000
	.align		4
        /*0004*/ 	.word	0xffffffff
	.align		4
        /*0008*/ 	.word	0x00000000
	.align		4
        /*000c*/ 	.word	0xfffffffe
	.align		4
        /*0010*/ 	.word	0x00000000
	.align		4
        /*0014*/ 	.word	0xfffffffd
	.align		4
        /*0018*/ 	.word	0x00000000
	.align		4
        /*001c*/ 	.word	0xfffffffc


//--------------------- .text._Z12mandelKernelPmPfS0_S0_S0_PiS1_S1_ --------------------------
	.section	.text._Z12mandelKernelPmPfS0_S0_S0_PiS1_S1_,"ax",@progbits
	.align	128
        .global         _Z12mandelKernelPmPfS0_S0_S0_PiS1_S1_
        .type           _Z12mandelKernelPmPfS0_S0_S0_PiS1_S1_,@function
        .size           _Z12mandelKernelPmPfS0_S0_S0_PiS1_S1_,(.L_x_4 - _Z12mandelKernelPmPfS0_S0_S0_PiS1_S1_)
        .other          _Z12mandelKernelPmPfS0_S0_S0_PiS1_S1_,@"STO_CUDA_ENTRY STV_DEFAULT"
_Z12mandelKernelPmPfS0_S0_S0_PiS1_S1_:
.text._Z12mandelKernelPmPfS0_S0_S0_PiS1_S1_:
[----:B------:R-:W-:Y:S08]  /*0000*/  LDC R1, c[0x0][0x37c] ;  /* 0x0000df00ff017b82 */ /* 0x000ff00000000800 */
[----:B------:R-:W0:Y:S01]  /*0010*/  LDC.64 R2, c[0x0][0x3b8] ;  /* 0x0000ee00ff027b82 */ /* 0x000e220000000a00 */
[----:B------:R-:W0:Y:S07]  /*0020*/  LDCU.64 UR4, c[0x0][0x358] ;  /* 0x00006b00ff0477ac */ /* 0x000e2e0008000a00 */
[----:B------:R-:W1:Y:S08]  /*0030*/  LDC.64 R4, c[0x0][0x388] ;  /* 0x0000e200ff047b82 */ /* 0x000e700000000a00 */
[----:B------:R-:W2:Y:S08]  /*0040*/  LDC.64 R6, c[0x0][0x398] ;  /* 0x0000e600ff067b82 */ /* 0x000eb00000000a00 */
[----:B------:R-:W3:Y:S01]  /*0050*/  LDC.64 R8, c[0x0][0x390] ;  /* 0x0000e400ff087b82 */ /* 0x000ee20000000a00 */
[----:B0-----:R0:W4:Y:S07]  /*0060*/  LDG.E R0, desc[UR4][R2.64] ;  /* 0x0000000402007981 */ /* 0x00112e000c1e1900 */
[----:B------:R-:W5:Y:S01]  /*0070*/  LDC.64 R10, c[0x0][0x3a0] ;  /* 0x0000e800ff0a7b82 */ /* 0x000f620000000a00 */
[----:B-1----:R-:W4:Y:S04]  /*0080*/  LDG.E R4, desc[UR4][R4.64] ;  /* 0x0000000404047981 */ /* 0x002f28000c1e1900 */
[----:B--2---:R-:W2:Y:S04]  /*0090*/  LDG.E R6, desc[UR4][R6.64] ;  /* 0x0000000406067981 */ /* 0x004ea8000c1e1900 */
[----:B---3--:R1:W3:Y:S04]  /*00a0*/  LDG.E R8, desc[UR4][R8.64] ;  /* 0x0000000408087981 */ /* 0x0082e8000c1e1900 */
[----:B-----5:R-:W3:Y:S01]  /*00b0*/  LDG.E R10, desc[UR4][R10.64] ;  /* 0x000000040a0a7981 */ /* 0x020ee2000c1e1900 */
[----:B------:R-:W0:Y:S01]  /*00c0*/  S2R R13, SR_TID.X ;  /* 0x00000000000d7919 */ /* 0x000e220000002100 */
[----:B------:R-:W5:Y:S01]  /*00d0*/  S2R R15, SR_TID.Y ;  /* 0x00000000000f7919 */ /* 0x000f620000002200 */
[----:B------:R-:W0:Y:S08]  /*00e0*/  LDC R12, c[0x0][0x360] ;  /* 0x0000d800ff0c7b82 */ /* 0x000e300000000800 */
[----:B------:R-:W0:Y:S08]  /*00f0*/  S2UR UR6, SR_CTAID.X ;  /* 0x00000000000679c3 */ /* 0x000e300000002500 */
[----:B------:R-:W5:Y:S08]  /*0100*/  S2UR UR7, SR_CTAID.Y ;  /* 0x00000000000779c3 */ /* 0x000f700000002600 */
[----:B------:R-:W5:Y:S01]  /*0110*/  LDC R14, c[0x0][0x364] ;  /* 0x0000d900ff0e7b82 */ /* 0x000f620000000800 */
[----:B0-----:R-:W-:-:S02]  /*0120*/  IMAD R2, R12, UR6, R13 ;  /* 0x000000060c027c24 */ /* 0x001fc4000f8e020d */
[----:B-1----:R-:W-:-:S03]  /*0130*/  HFMA2 R9, -RZ, RZ, 0, 0 ;  /* 0x00000000ff097431 */ /* 0x002fc600000001ff */
[----:B------:R-:W-:Y:S01]  /*0140*/  I2FP.F32.S32 R5, R2 ;  /* 0x0000000200057245 */ /* 0x000fe20000201400 */
[----:B-----5:R-:W-:-:S05]  /*0150*/  IMAD R3, R14, UR7, R15 ;  /* 0x000000070e037c24 */ /* 0x020fca000f8e020f */
[----:B------:R-:W-:Y:S02]  /*0160*/  I2FP.F32.U32 R7, R3 ;  /* 0x0000000300077245 */ /* 0x000fe40000201000 */
[----:B----4-:R-:W-:Y:S01]  /*0170*/  ISETP.GE.AND P0, PT, R0, 0x1, PT ;  /* 0x000000010000780c */ /* 0x010fe20003f06270 */
[----:B--2---:R-:W-:Y:S02]  /*0180*/  FFMA R4, R5, R6, R4 ;  /* 0x0000000605047223 */ /* 0x004fe40000000004 */
[----:B---3--:R-:W-:-:S10]  /*0190*/  FFMA R7, R7, R10, R8 ;  /* 0x0000000a07077223 */ /* 0x008fd40000000008 */
[----:B------:R-:W-:Y:S05]  /*01a0*/  @!P0 BRA `(.L_x_0) ;  /* 0x0000000000488947 */ /* 0x000fea0003800000 */
[----:B------:R-:W-:Y:S01]  /*01b0*/  BSSY.RECONVERGENT B0, `(.L_x_0) ;  /* 0x0000011000007945 */ /* 0x000fe20003800200 */
[----:B------:R-:W-:Y:S02]  /*01c0*/  MOV R9, RZ ;  /* 0x000000ff00097202 */ /* 0x000fe40000000f00 */
[----:B------:R-:W-:Y:S02]  /*01d0*/  MOV R6, R7 ;  /* 0x0000000700067202 */ /* 0x000fe40000000f00 */
[----:B------:R-:W-:-:S07]  /*01e0*/  MOV R5, R4 ;  /* 0x0000000400057202 */ /* 0x000fce0000000f00 */
.L_x_2:
[----:B------:R-:W-:Y:S01]  /*01f0*/  FMUL R10, R5, R5 ;  /* 0x00000005050a7220 */ /* 0x000fe20000400000 */
[----:B------:R-:W-:-:S04]  /*0200*/  FMUL R11, R6, R6 ;  /* 0x00000006060b7220 */ /* 0x000fc80000400000 */
[----:B------:R-:W-:-:S05]  /*0210*/  FADD R8, R10, R11 ;  /* 0x0000000b0a087221 */ /* 0x000fca0000000000 */
[----:B------:R-:W-:-:S13]  /*0220*/  FSETP.GT.AND P0, PT, R8, 4, PT ;  /* 0x408000000800780b */ /* 0x000fda0003f04000 */
[----:B------:R-:W-:Y:S05]  /*0230*/  @P0 BRA `(.L_x_1) ;  /* 0x0000000000200947 */ /* 0x000fea0003800000 */
[----:B------:R-:W-:Y:S01]  /*0240*/  IADD3 R9, PT, PT, R9, 0x1, RZ ;  /* 0x0000000109097810 */ /* 0x000fe20007ffe0ff */
[----:B------:R-:W-:Y:S01]  /*0250*/  FADD R8, R5, R5 ;  /* 0x0000000505087221 */ /* 0x000fe20000000000 */
[----:B------:R-:W-:Y:S02]  /*0260*/  FADD R5, R10, -R11 ;  /* 0x8000000b0a057221 */ /* 0x000fe40000000000 */
[----:B------:R-:W-:Y:S01]  /*0270*/  ISETP.NE.AND P0, PT, R9, R0, PT ;  /* 0x000000000900720c */ /* 0x000fe20003f05270 */
[----:B------:R-:W-:Y:S01]  /*0280*/  FFMA R6, R8, R6, R7 ;  /* 0x0000000608067223 */ /* 0x000fe20000000007 */
[----:B------:R-:W-:-:S11]  /*0290*/  FADD R5, R4, R5 ;  /* 0x0000000504057221 */ /* 0x000fd60000000000 */
[----:B------:R-:W-:Y:S05]  /*02a0*/  @P0 BRA `(.L_x_2) ;  /* 0xfffffffc00d00947 */ /* 0x000fea000383ffff */
[----:B------:R-:W-:-:S07]  /*02b0*/  MOV R9, R0 ;  /* 0x0000000000097202 */ /* 0x000fce0000000f00 */
.L_x_1:
[----:B------:R-:W-:Y:S05]  /*02c0*/  BSYNC.RECONVERGENT B0 ;  /* 0x0000000000007941 */ /* 0x000fea0003800200 */
.L_x_0:
[----:B------:R-:W0:Y:S01]  /*02d0*/  LDC.64 R4, c[0x0][0x380] ;  /* 0x0000e000ff047b82 */ /* 0x000e220000000a00 */
[----:B------:R-:W1:Y:S01]  /*02e0*/  LDCU.64 UR6, c[0x0][0x3b0] ;  /* 0x00007600ff0677ac */ /* 0x000e620008000a00 */
[----:B0-----:R-:W2:Y:S02]  /*02f0*/  LDG.E.64 R4, desc[UR4][R4.64] ;  /* 0x0000000404047981 */ /* 0x001ea4000c1e1b00 */
[----:B--2---:R-:W-:Y:S02]  /*0300*/  IMAD R11, R5, R3, RZ ;  /* 0x00000003050b7224 */ /* 0x004fe400078e02ff */
[----:B-1----:R-:W-:-:S05]  /*0310*/  IMAD.WIDE.U32 R6, R3, R4, UR6 ;  /* 0x0000000603067e25 */ /* 0x002fca000f8e0004 */
[----:B------:R-:W-:-:S03]  /*0320*/  IADD3 R7, PT, PT, R7, R11, RZ ;  /* 0x0000000b07077210 */ /* 0x000fc60007ffe0ff */
[----:B------:R-:W-:-:S05]  /*0330*/  IMAD.WIDE R2, R2, 0x4, R6 ;  /* 0x0000000402027825 */ /* 0x000fca00078e0206 */
[----:B------:R-:W-:Y:S01]  /*0340*/  STG.E desc[UR4][R2.64], R9 ;  /* 0x0000000902007986 */ /* 0x000fe2000c101904 */
[----:B------:R-:W-:Y:S05]  /*0350*/  EXIT ;  /* 0x000000000000794d */ /* 0x000fea0003800000 */
.L_x_3:
[----:B------:R-:W-:-:S00]  /*0360*/  BRA `(.L_x_3) ;  /* 0xfffffffc00fc7947 */ /* 0x000fc0000383ffff */
[----:B------:R-:W-:-:S00]  /*0370*/  NOP ;  /* 0x0000000000007918 */ /* 0x000fc00000000000 */
        /* <DEDUP_REMOVED lines=8> */
.L_x_4:


//--------------------- .nv.shared.reserved.0     --------------------------
	.section	.nv.shared.reserved.0,"aw",@nobits
	.weak		__nv_reservedSMEM_offset_0_alias
	.size		__nv_reservedSMEM_offset_0_alias, 0, 64
	.other		__nv_reservedSMEM_offset_0_alias,@"STO_CUDA_RESERVED_SHARED STV_DEFAULT"
__nv_reservedSMEM_offset_0_alias:
	.zero		0
	.zero		64


//--------------------- .nv.constant0._Z12mandelKernelPmPfS0_S0_S0_PiS1_S1_ --------------------------
	.section	.nv.constant0._Z12mandelKernelPmPfS0_S0_S0_PiS1_S1_,"a",@progbits
	.sectionflags	@""
	.align	4
.nv.constant0._Z12mandelKernelPmPfS0_S0_S0_PiS1_S1_:
	.zero		960


//--------------------- SYMBOLS --------------------------

	.type		.nv.reservedSmem.offset0,@object
	.size		.nv.reservedSmem.offset0,0x4
